//
// Generated by NVIDIA NVVM Compiler
//
// Compiler Build ID: CL-36424714
// Cuda compilation tools, release 13.0, V13.0.88
// Based on NVVM 20.0.0
//

.version 9.0
.target sm_100
.address_size 64

	// .globl	_Z17findMaxGpu_nativePiiS_
// _ZZ23findMaxGpu_warp_shufflePiiS_E10warp_maxes has been demoted
.extern .shared .align 16 .b8 shared_data[];

.visible .entry _Z17findMaxGpu_nativePiiS_(
	.param .u64 .ptr .align 1 _Z17findMaxGpu_nativePiiS__param_0,
	.param .u32 _Z17findMaxGpu_nativePiiS__param_1,
	.param .u64 .ptr .align 1 _Z17findMaxGpu_nativePiiS__param_2
)
{
	.reg .pred 	%p<3>;
	.reg .b32 	%r<20>;
	.reg .b64 	%rd<7>;

	ld.param.u64 	%rd2, [_Z17findMaxGpu_nativePiiS__param_0];
	ld.param.u32 	%r9, [_Z17findMaxGpu_nativePiiS__param_1];
	ld.param.u64 	%rd3, [_Z17findMaxGpu_nativePiiS__param_2];
	mov.u32 	%r11, %ctaid.x;
	mov.u32 	%r1, %ntid.x;
	mov.u32 	%r12, %tid.x;
	mad.lo.s32 	%r17, %r11, %r1, %r12;
	setp.ge.s32 	%p1, %r17, %r9;
	mov.b32 	%r19, -2147483648;
	@%p1 bra 	$L__BB0_3;
	mov.u32 	%r14, %nctaid.x;
	mul.lo.s32 	%r3, %r1, %r14;
	cvta.to.global.u64 	%rd1, %rd2;
	mov.b32 	%r19, -2147483648;
$L__BB0_2:
	mul.wide.s32 	%rd4, %r17, 4;
	add.s64 	%rd5, %rd1, %rd4;
	ld.global.u32 	%r15, [%rd5];
	max.s32 	%r19, %r15, %r19;
	add.s32 	%r17, %r17, %r3;
	setp.lt.s32 	%p2, %r17, %r9;
	@%p2 bra 	$L__BB0_2;
$L__BB0_3:
	cvta.to.global.u64 	%rd6, %rd3;
	atom.global.max.s32 	%r16, [%rd6], %r19;
	ret;

}
	// .globl	_Z17findMaxGpu_sharedPiiS_
.visible .entry _Z17findMaxGpu_sharedPiiS_(
	.param .u64 .ptr .align 1 _Z17findMaxGpu_sharedPiiS__param_0,
	.param .u32 _Z17findMaxGpu_sharedPiiS__param_1,
	.param .u64 .ptr .align 1 _Z17findMaxGpu_sharedPiiS__param_2
)
{
	.reg .pred 	%p<8>;
	.reg .b32 	%r<31>;
	.reg .b64 	%rd<7>;

	ld.param.u64 	%rd2, [_Z17findMaxGpu_sharedPiiS__param_0];
	ld.param.u32 	%r14, [_Z17findMaxGpu_sharedPiiS__param_1];
	ld.param.u64 	%rd3, [_Z17findMaxGpu_sharedPiiS__param_2];
	mov.u32 	%r1, %tid.x;
	mov.u32 	%r16, %ctaid.x;
	mov.u32 	%r30, %ntid.x;
	mad.lo.s32 	%r27, %r16, %r30, %r1;
	setp.ge.s32 	%p1, %r27, %r14;
	mov.b32 	%r29, -2147483648;
	@%p1 bra 	$L__BB1_3;
	mov.u32 	%r18, %nctaid.x;
	mul.lo.s32 	%r4, %r30, %r18;
	cvta.to.global.u64 	%rd1, %rd2;
	mov.b32 	%r29, -2147483648;
$L__BB1_2:
	mul.wide.s32 	%rd4, %r27, 4;
	add.s64 	%rd5, %rd1, %rd4;
	ld.global.u32 	%r19, [%rd5];
	max.s32 	%r29, %r19, %r29;
	add.s32 	%r27, %r27, %r4;
	setp.lt.s32 	%p2, %r27, %r14;
	@%p2 bra 	$L__BB1_2;
$L__BB1_3:
	shl.b32 	%r20, %r1, 2;
	mov.u32 	%r21, shared_data;
	add.s32 	%r10, %r21, %r20;
	st.shared.u32 	[%r10], %r29;
	bar.sync 	0;
	setp.lt.u32 	%p3, %r30, 2;
	@%p3 bra 	$L__BB1_8;
$L__BB1_4:
	mov.u32 	%r11, %r30;
	shr.u32 	%r30, %r11, 1;
	setp.ge.u32 	%p4, %r1, %r30;
	@%p4 bra 	$L__BB1_7;
	shl.b32 	%r22, %r30, 2;
	add.s32 	%r23, %r10, %r22;
	ld.shared.u32 	%r13, [%r23];
	ld.shared.u32 	%r24, [%r10];
	setp.le.s32 	%p5, %r13, %r24;
	@%p5 bra 	$L__BB1_7;
	st.shared.u32 	[%r10], %r13;
$L__BB1_7:
	bar.sync 	0;
	setp.gt.u32 	%p6, %r11, 3;
	@%p6 bra 	$L__BB1_4;
$L__BB1_8:
	setp.ne.s32 	%p7, %r1, 0;
	@%p7 bra 	$L__BB1_10;
	ld.shared.u32 	%r25, [shared_data];
	cvta.to.global.u64 	%rd6, %rd3;
	atom.global.max.s32 	%r26, [%rd6], %r25;
$L__BB1_10:
	ret;

}
	// .globl	_Z23findMaxGpu_warp_shufflePiiS_
.visible .entry _Z23findMaxGpu_warp_shufflePiiS_(
	.param .u64 .ptr .align 1 _Z23findMaxGpu_warp_shufflePiiS__param_0,
	.param .u32 _Z23findMaxGpu_warp_shufflePiiS__param_1,
	.param .u64 .ptr .align 1 _Z23findMaxGpu_warp_shufflePiiS__param_2
)
{
	.reg .pred 	%p<17>;
	.reg .b32 	%r<52>;
	.reg .b64 	%rd<7>;
	// demoted variable
	.shared .align 4 .b8 _ZZ23findMaxGpu_warp_shufflePiiS_E10warp_maxes[32];
	ld.param.u64 	%rd2, [_Z23findMaxGpu_warp_shufflePiiS__param_0];
	ld.param.u32 	%r15, [_Z23findMaxGpu_warp_shufflePiiS__param_1];
	ld.param.u64 	%rd3, [_Z23findMaxGpu_warp_shufflePiiS__param_2];
	mov.u32 	%r1, %tid.x;
	mov.u32 	%r17, %ctaid.x;
	mov.u32 	%r2, %ntid.x;
	mad.lo.s32 	%r48, %r17, %r2, %r1;
	and.b32  	%r4, %r1, 31;
	setp.ge.s32 	%p1, %r48, %r15;
	mov.b32 	%r50, -2147483648;
	@%p1 bra 	$L__BB2_3;
	mov.u32 	%r19, %nctaid.x;
	mul.lo.s32 	%r5, %r2, %r19;
	cvta.to.global.u64 	%rd1, %rd2;
	mov.b32 	%r50, -2147483648;
$L__BB2_2:
	mul.wide.s32 	%rd4, %r48, 4;
	add.s64 	%rd5, %rd1, %rd4;
	ld.global.u32 	%r20, [%rd5];
	max.s32 	%r50, %r20, %r50;
	add.s32 	%r48, %r48, %r5;
	setp.lt.s32 	%p2, %r48, %r15;
	@%p2 bra 	$L__BB2_2;
$L__BB2_3:
	shfl.sync.down.b32	%r21|%p3, %r50, 16, 31, -1;
	max.s32 	%r22, %r50, %r21;
	shfl.sync.down.b32	%r23|%p4, %r22, 8, 31, -1;
	max.s32 	%r24, %r22, %r23;
	shfl.sync.down.b32	%r25|%p5, %r24, 4, 31, -1;
	max.s32 	%r26, %r24, %r25;
	shfl.sync.down.b32	%r27|%p6, %r26, 2, 31, -1;
	max.s32 	%r28, %r26, %r27;
	shfl.sync.down.b32	%r29|%p7, %r28, 1, 31, -1;
	max.s32 	%r11, %r28, %r29;
	setp.ne.s32 	%p8, %r4, 0;
	@%p8 bra 	$L__BB2_5;
	shr.u32 	%r30, %r1, 3;
	and.b32  	%r31, %r30, 124;
	mov.u32 	%r32, _ZZ23findMaxGpu_warp_shufflePiiS_E10warp_maxes;
	add.s32 	%r33, %r32, %r31;
	st.shared.u32 	[%r33], %r11;
$L__BB2_5:
	bar.sync 	0;
	setp.gt.u32 	%p9, %r1, 31;
	@%p9 bra 	$L__BB2_10;
	setp.gt.u32 	%p10, %r4, 7;
	mov.b32 	%r51, -2147483648;
	@%p10 bra 	$L__BB2_8;
	shl.b32 	%r35, %r4, 2;
	mov.u32 	%r36, _ZZ23findMaxGpu_warp_shufflePiiS_E10warp_maxes;
	add.s32 	%r37, %r36, %r35;
	ld.shared.u32 	%r51, [%r37];
$L__BB2_8:
	shfl.sync.down.b32	%r38|%p11, %r51, 16, 31, -1;
	max.s32 	%r39, %r51, %r38;
	shfl.sync.down.b32	%r40|%p12, %r39, 8, 31, -1;
	max.s32 	%r41, %r39, %r40;
	shfl.sync.down.b32	%r42|%p13, %r41, 4, 31, -1;
	max.s32 	%r43, %r41, %r42;
	shfl.sync.down.b32	%r44|%p14, %r43, 2, 31, -1;
	max.s32 	%r45, %r43, %r44;
	shfl.sync.down.b32	%r46|%p15, %r45, 1, 31, -1;
	max.s32 	%r14, %r45, %r46;
	setp.ne.s32 	%p16, %r1, 0;
	@%p16 bra 	$L__BB2_10;
	cvta.to.global.u64 	%rd6, %rd3;
	atom.global.max.s32 	%r47, [%rd6], %r14;
$L__BB2_10:
	ret;

}


// ===== COMPILED SASS (sm_100) =====

	.target	sm_100

	.elftype	@"ET_EXEC"


//--------------------- .note.nv.tkinfo           --------------------------
	.section	.note.nv.tkinfo,"",@"SHT_NOTE"
	.sectionflags	@"SHF_NOTE_NV_TKINFO"
	.tkinfo
        /*0018*/ 	.word	0x00000002
        /*0030*/ 	.string	""
        /*0030*/ 	.string	"ptxas"
        /*0030*/ 	.string	"Cuda compilation tools, release 13.0, V13.0.88"
        /*0030*/ 	.string	"Build cuda_13.0.r13.0/compiler.36424714_0"
        /*0030*/ 	.string	"-arch sm_100 -m 64 "



//--------------------- .note.nv.cuinfo           --------------------------
	.section	.note.nv.cuinfo,"",@"SHT_NOTE"
	.sectionflags	@"SHF_NOTE_NV_CUINFO"
        /*0018*/ 	.short	0x0002
        /*001a*/ 	.short	0x0064
        /*001c*/ 	.short	0x0082
	.zero		2


//--------------------- .nv.info                  --------------------------
	.section	.nv.info,"",@"SHT_CUDA_INFO"
	.align	4


	//----- nvinfo : EIATTR_REGCOUNT
	.align		4
        /*0000*/ 	.byte	0x04, 0x2f
        /*0002*/ 	.short	(.L_1 - .L_0)
	.align		4
.L_0:
        /*0004*/ 	.word	index@(_Z17findMaxGpu_nativePiiS_)
        /*0008*/ 	.word	0x0000000d


	//----- nvinfo : EIATTR_FRAME_SIZE
	.align		4
.L_1:
        /*000c*/ 	.byte	0x04, 0x11
        /*000e*/ 	.short	(.L_3 - .L_2)
	.align		4
.L_2:
        /*0010*/ 	.word	index@(_Z17findMaxGpu_nativePiiS_)
        /*0014*/ 	.word	0x00000000


	//----- nvinfo : EIATTR_REGCOUNT
	.align		4
.L_3:
        /*0018*/ 	.byte	0x04, 0x2f
        /*001a*/ 	.short	(.L_5 - .L_4)
	.align		4
.L_4:
        /*001c*/ 	.word	index@(_Z17findMaxGpu_sharedPiiS_)
        /*0020*/ 	.word	0x0000000e


	//----- nvinfo : EIATTR_FRAME_SIZE
	.align		4
.L_5:
        /*0024*/ 	.byte	0x04, 0x11
        /*0026*/ 	.short	(.L_7 - .L_6)
	.align		4
.L_6:
        /*0028*/ 	.word	index@(_Z17findMaxGpu_sharedPiiS_)
        /*002c*/ 	.word	0x00000000


	//----- nvinfo : EIATTR_REGCOUNT
	.align		4
.L_7:
        /*0030*/ 	.byte	0x04, 0x2f
        /*0032*/ 	.short	(.L_9 - .L_8)
	.align		4
.L_8:
        /*0034*/ 	.word	index@(_Z23findMaxGpu_warp_shufflePiiS_)
        /*0038*/ 	.word	0x0000000c


	//----- nvinfo : EIATTR_FRAME_SIZE
	.align		4
.L_9:
        /*003c*/ 	.byte	0x04, 0x11
        /*003e*/ 	.short	(.L_11 - .L_10)
	.align		4
.L_10:
        /*0040*/ 	.word	index@(_Z23findMaxGpu_warp_shufflePiiS_)
        /*0044*/ 	.word	0x00000000


	//----- nvinfo : EIATTR_MIN_STACK_SIZE
	.align		4
.L_11:
        /*0048*/ 	.byte	0x04, 0x12
        /*004a*/ 	.short	(.L_13 - .L_12)
	.align		4
.L_12:
        /*004c*/ 	.word	index@(_Z23findMaxGpu_warp_shufflePiiS_)
        /*0050*/ 	.word	0x00000000


	//----- nvinfo : EIATTR_MIN_STACK_SIZE
	.align		4
.L_13:
        /*0054*/ 	.byte	0x04, 0x12
        /*0056*/ 	.short	(.L_15 - .L_14)
	.align		4
.L_14:
        /*0058*/ 	.word	index@(_Z17findMaxGpu_sharedPiiS_)
        /*005c*/ 	.word	0x00000000


	//----- nvinfo : EIATTR_MIN_STACK_SIZE
	.align		4
.L_15:
        /*0060*/ 	.byte	0x04, 0x12
        /*0062*/ 	.short	(.L_17 - .L_16)
	.align		4
.L_16:
        /*0064*/ 	.word	index@(_Z17findMaxGpu_nativePiiS_)
        /*0068*/ 	.word	0x00000000
.L_17:


//--------------------- .nv.compat                --------------------------
	.section	.nv.compat,"",@"SHT_CUDA_COMPAT_INFO"
	.align	4
        /*0000*/ 	.byte	0x02, 0x09, 0x00, 0x00, 0x02, 0x02, 0x01, 0x00, 0x02, 0x05, 0x05, 0x00, 0x03, 0x07, 0x01, 0x01
        /*0010*/ 	.byte	0x02, 0x03, 0x00, 0x00, 0x02, 0x06, 0x01, 0x00, 0x04, 0x0b, 0x08, 0x00, 0x09, 0x00, 0x00, 0x00
        /*0020*/ 	.byte	0x00, 0x00, 0x00, 0x00


//--------------------- .nv.info._Z23findMaxGpu_warp_shufflePiiS_ --------------------------
	.section	.nv.info._Z23findMaxGpu_warp_shufflePiiS_,"",@"SHT_CUDA_INFO"
	.sectionflags	@""
	.align	4


	//----- nvinfo : EIATTR_CUDA_API_VERSION
	.align		4
        /*0000*/ 	.byte	0x04, 0x37
        /*0002*/ 	.short	(.L_19 - .L_18)
.L_18:
        /*0004*/ 	.word	0x00000082


	//----- nvinfo : EIATTR_KPARAM_INFO
	.align		4
.L_19:
        /*0008*/ 	.byte	0x04, 0x17
        /*000a*/ 	.short	(.L_21 - .L_20)
.L_20:
        /*000c*/ 	.word	0x00000000
        /*0010*/ 	.short	0x0002
        /*0012*/ 	.short	0x0010
        /*0014*/ 	.byte	0x00, 0xf5, 0x21, 0x00


	//----- nvinfo : EIATTR_KPARAM_INFO
	.align		4
.L_21:
        /*0018*/ 	.byte	0x04, 0x17
        /*001a*/ 	.short	(.L_23 - .L_22)
.L_22:
        /*001c*/ 	.word	0x00000000
        /*0020*/ 	.short	0x0001
        /*0022*/ 	.short	0x0008
        /*0024*/ 	.byte	0x00, 0xf0, 0x11, 0x00


	//----- nvinfo : EIATTR_KPARAM_INFO
	.align		4
.L_23:
        /*0028*/ 	.byte	0x04, 0x17
        /*002a*/ 	.short	(.L_25 - .L_24)
.L_24:
        /*002c*/ 	.word	0x00000000
        /*0030*/ 	.short	0x0000
        /*0032*/ 	.short	0x0000
        /*0034*/ 	.byte	0x00, 0xf5, 0x21, 0x00


	//----- nvinfo : EIATTR_SPARSE_MMA_MASK
	.align		4
.L_25:
        /*0038*/ 	.byte	0x03, 0x50
        /*003a*/ 	.short	0x0000


	//----- nvinfo : EIATTR_MAXREG_COUNT
	.align		4
        /*003c*/ 	.byte	0x03, 0x1b
        /*003e*/ 	.short	0x00ff


	//----- nvinfo : EIATTR_NUM_BARRIERS
	.align		4
        /*0040*/ 	.byte	0x02, 0x4c
        /*0042*/ 	.byte	0x01
	.zero		1


	//----- nvinfo : EIATTR_MERCURY_ISA_VERSION
	.align		4
        /*0044*/ 	.byte	0x03, 0x5f
        /*0046*/ 	.short	0x0101


	//----- nvinfo : EIATTR_COOP_GROUP_MASK_REGIDS
	.align		4
        /*0048*/ 	.byte	0x04, 0x29
        /*004a*/ 	.short	(.L_27 - .L_26)


	//   ....[0]....
.L_26:
        /*004c*/ 	.word	0xffffffff


	//   ....[1]....
        /*0050*/ 	.word	0xffffffff


	//   ....[2]....
        /*0054*/ 	.word	0xffffffff


	//   ....[3]....
        /*0058*/ 	.word	0xffffffff


	//   ....[4]....
        /*005c*/ 	.word	0xffffffff


	//   ....[5]....
        /*0060*/ 	.word	0xffffffff


	//   ....[6]....
        /*0064*/ 	.word	0xffffffff


	//   ....[7]....
        /*0068*/ 	.word	0xffffffff


	//   ....[8]....
        /*006c*/ 	.word	0xffffffff


	//   ....[9]....
        /*0070*/ 	.word	0xffffffff


	//----- nvinfo : EIATTR_COOP_GROUP_INSTR_OFFSETS
	.align		4
.L_27:
        /*0074*/ 	.byte	0x04, 0x28
        /*0076*/ 	.short	(.L_29 - .L_28)


	//   ....[0]....
.L_28:
        /*0078*/ 	.word	0x00000170


	//   ....[1]....
        /*007c*/ 	.word	0x000001a0


	//   ....[2]....
        /*0080*/ 	.word	0x000001d0


	//   ....[3]....
        /*0084*/ 	.word	0x00000240


	//   ....[4]....
        /*0088*/ 	.word	0x00000280


	//   ....[5]....
        /*008c*/ 	.word	0x00000350


	//   ....[6]....
        /*0090*/ 	.word	0x00000370


	//   ....[7]....
        /*0094*/ 	.word	0x00000390


	//   ....[8]....
        /*0098*/ 	.word	0x000003b0


	//   ....[9]....
        /*009c*/ 	.word	0x000003d0


	//----- nvinfo : EIATTR_VRC_CTA_INIT_COUNT
	.align		4
.L_29:
        /*00a0*/ 	.byte	0x02, 0x4a
	.zero		1
	.zero		1


	//----- nvinfo : EIATTR_EXIT_INSTR_OFFSETS
	.align		4
        /*00a4*/ 	.byte	0x04, 0x1c
        /*00a6*/ 	.short	(.L_31 - .L_30)


	//   ....[0]....
.L_30:
        /*00a8*/ 	.word	0x000002c0


	//   ....[1]....
        /*00ac*/ 	.word	0x000003e0


	//   ....[2]....
        /*00b0*/ 	.word	0x00000420


	//----- nvinfo : EIATTR_CRS_STACK_SIZE
	.align		4
.L_31:
        /*00b4*/ 	.byte	0x04, 0x1e
        /*00b6*/ 	.short	(.L_33 - .L_32)
.L_32:
        /*00b8*/ 	.word	0x00000000


	//----- nvinfo : EIATTR_CBANK_PARAM_SIZE
	.align		4
.L_33:
        /*00bc*/ 	.byte	0x03, 0x19
        /*00be*/ 	.short	0x0018


	//----- nvinfo : EIATTR_PARAM_CBANK
	.align		4
        /*00c0*/ 	.byte	0x04, 0x0a
        /*00c2*/ 	.short	(.L_35 - .L_34)
	.align		4
.L_34:
        /*00c4*/ 	.word	index@(.nv.constant0._Z23findMaxGpu_warp_shufflePiiS_)
        /*00c8*/ 	.short	0x0380
        /*00ca*/ 	.short	0x0018


	//----- nvinfo : EIATTR_SW_WAR
	.align		4
.L_35:
        /*00cc*/ 	.byte	0x04, 0x36
        /*00ce*/ 	.short	(.L_37 - .L_36)
.L_36:
        /*00d0*/ 	.word	0x00000008
.L_37:


//--------------------- .nv.info._Z17findMaxGpu_sharedPiiS_ --------------------------
	.section	.nv.info._Z17findMaxGpu_sharedPiiS_,"",@"SHT_CUDA_INFO"
	.sectionflags	@""
	.align	4


	//----- nvinfo : EIATTR_CUDA_API_VERSION
	.align		4
        /*0000*/ 	.byte	0x04, 0x37
        /*0002*/ 	.short	(.L_39 - .L_38)
.L_38:
        /*0004*/ 	.word	0x00000082


	//----- nvinfo : EIATTR_KPARAM_INFO
	.align		4
.L_39:
        /*0008*/ 	.byte	0x04, 0x17
        /*000a*/ 	.short	(.L_41 - .L_40)
.L_40:
        /*000c*/ 	.word	0x00000000
        /*0010*/ 	.short	0x0002
        /*0012*/ 	.short	0x0010
        /*0014*/ 	.byte	0x00, 0xf5, 0x21, 0x00


	//----- nvinfo : EIATTR_KPARAM_INFO
	.align		4
.L_41:
        /*0018*/ 	.byte	0x04, 0x17
        /*001a*/ 	.short	(.L_43 - .L_42)
.L_42:
        /*001c*/ 	.word	0x00000000
        /*0020*/ 	.short	0x0001
        /*0022*/ 	.short	0x0008
        /*0024*/ 	.byte	0x00, 0xf0, 0x11, 0x00


	//----- nvinfo : EIATTR_KPARAM_INFO
	.align		4
.L_43:
        /*0028*/ 	.byte	0x04, 0x17
        /*002a*/ 	.short	(.L_45 - .L_44)
.L_44:
        /*002c*/ 	.word	0x00000000
        /*0030*/ 	.short	0x0000
        /*0032*/ 	.short	0x0000
        /*0034*/ 	.byte	0x00, 0xf5, 0x21, 0x00


	//----- nvinfo : EIATTR_SPARSE_MMA_MASK
	.align		4
.L_45:
        /*0038*/ 	.byte	0x03, 0x50
        /*003a*/ 	.short	0x0000


	//----- nvinfo : EIATTR_MAXREG_COUNT
	.align		4
        /*003c*/ 	.byte	0x03, 0x1b
        /*003e*/ 	.short	0x00ff


	//----- nvinfo : EIATTR_NUM_BARRIERS
	.align		4
        /*0040*/ 	.byte	0x02, 0x4c
        /*0042*/ 	.byte	0x01
	.zero		1


	//----- nvinfo : EIATTR_MERCURY_ISA_VERSION
	.align		4
        /*0044*/ 	.byte	0x03, 0x5f
        /*0046*/ 	.short	0x0101


	//----- nvinfo : EIATTR_VRC_CTA_INIT_COUNT
	.align		4
        /*0048*/ 	.byte	0x02, 0x4a
	.zero		1
	.zero		1


	//----- nvinfo : EIATTR_EXIT_INSTR_OFFSETS
	.align		4
        /*004c*/ 	.byte	0x04, 0x1c
        /*004e*/ 	.short	(.L_47 - .L_46)


	//   ....[0]....
.L_46:
        /*0050*/ 	.word	0x000002d0


	//   ....[1]....
        /*0054*/ 	.word	0x00000340


	//----- nvinfo : EIATTR_CRS_STACK_SIZE
	.align		4
.L_47:
        /*0058*/ 	.byte	0x04, 0x1e
        /*005a*/ 	.short	(.L_49 - .L_48)
.L_48:
        /*005c*/ 	.word	0x00000000


	//----- nvinfo : EIATTR_CBANK_PARAM_SIZE
	.align		4
.L_49:
        /*0060*/ 	.byte	0x03, 0x19
        /*0062*/ 	.short	0x0018


	//----- nvinfo : EIATTR_PARAM_CBANK
	.align		4
        /*0064*/ 	.byte	0x04, 0x0a
        /*0066*/ 	.short	(.L_51 - .L_50)
	.align		4
.L_50:
        /*0068*/ 	.word	index@(.nv.constant0._Z17findMaxGpu_sharedPiiS_)
        /*006c*/ 	.short	0x0380
        /*006e*/ 	.short	0x0018


	//----- nvinfo : EIATTR_SW_WAR
	.align		4
.L_51:
        /*0070*/ 	.byte	0x04, 0x36
        /*0072*/ 	.short	(.L_53 - .L_52)
.L_52:
        /*0074*/ 	.word	0x00000008
.L_53:


//--------------------- .nv.info._Z17findMaxGpu_nativePiiS_ --------------------------
	.section	.nv.info._Z17findMaxGpu_nativePiiS_,"",@"SHT_CUDA_INFO"
	.sectionflags	@""
	.align	4


	//----- nvinfo : EIATTR_CUDA_API_VERSION
	.align		4
        /*0000*/ 	.byte	0x04, 0x37
        /*0002*/ 	.short	(.L_55 - .L_54)
.L_54:
        /*0004*/ 	.word	0x00000082


	//----- nvinfo : EIATTR_KPARAM_INFO
	.align		4
.L_55:
        /*0008*/ 	.byte	0x04, 0x17
        /*000a*/ 	.short	(.L_57 - .L_56)
.L_56:
        /*000c*/ 	.word	0x00000000
        /*0010*/ 	.short	0x0002
        /*0012*/ 	.short	0x0010
        /*0014*/ 	.byte	0x00, 0xf5, 0x21, 0x00


	//----- nvinfo : EIATTR_KPARAM_INFO
	.align		4
.L_57:
        /*0018*/ 	.byte	0x04, 0x17
        /*001a*/ 	.short	(.L_59 - .L_58)
.L_58:
        /*001c*/ 	.word	0x00000000
        /*0020*/ 	.short	0x0001
        /*0022*/ 	.short	0x0008
        /*0024*/ 	.byte	0x00, 0xf0, 0x11, 0x00


	//----- nvinfo : EIATTR_KPARAM_INFO
	.align		4
.L_59:
        /*0028*/ 	.byte	0x04, 0x17
        /*002a*/ 	.short	(.L_61 - .L_60)
.L_60:
        /*002c*/ 	.word	0x00000000
        /*0030*/ 	.short	0x0000
        /*0032*/ 	.short	0x0000
        /*0034*/ 	.byte	0x00, 0xf5, 0x21, 0x00


	//----- nvinfo : EIATTR_SPARSE_MMA_MASK
	.align		4
.L_61:
        /*0038*/ 	.byte	0x03, 0x50
        /*003a*/ 	.short	0x0000


	//----- nvinfo : EIATTR_MAXREG_COUNT
	.align		4
        /*003c*/ 	.byte	0x03, 0x1b
        /*003e*/ 	.short	0x00ff


	//----- nvinfo : EIATTR_MERCURY_ISA_VERSION
	.align		4
        /*0040*/ 	.byte	0x03, 0x5f
        /*0042*/ 	.short	0x0101


	//----- nvinfo : EIATTR_INT_WARP_WIDE_INSTR_OFFSETS
	.align		4
        /*0044*/ 	.byte	0x04, 0x31
        /*0046*/ 	.short	(.L_63 - .L_62)


	//   ....[0]....
.L_62:
        /*0048*/ 	.word	0x00000180


	//   ....[1]....
        /*004c*/ 	.word	0x00000190


	//----- nvinfo : EIATTR_VRC_CTA_INIT_COUNT
	.align		4
.L_63:
        /*0050*/ 	.byte	0x02, 0x4a
	.zero		1
	.zero		1


	//----- nvinfo : EIATTR_EXIT_INSTR_OFFSETS
	.align		4
        /*0054*/ 	.byte	0x04, 0x1c
        /*0056*/ 	.short	(.L_65 - .L_64)


	//   ....[0]....
.L_64:
        /*0058*/ 	.word	0x000001e0


	//----- nvinfo : EIATTR_CRS_STACK_SIZE
	.align		4
.L_65:
        /*005c*/ 	.byte	0x04, 0x1e
        /*005e*/ 	.short	(.L_67 - .L_66)
.L_66:
        /*0060*/ 	.word	0x00000000


	//----- nvinfo : EIATTR_CBANK_PARAM_SIZE
	.align		4
.L_67:
        /*0064*/ 	.byte	0x03, 0x19
        /*0066*/ 	.short	0x0018


	//----- nvinfo : EIATTR_PARAM_CBANK
	.align		4
        /*0068*/ 	.byte	0x04, 0x0a
        /*006a*/ 	.short	(.L_69 - .L_68)
	.align		4
.L_68:
        /*006c*/ 	.word	index@(.nv.constant0._Z17findMaxGpu_nativePiiS_)
        /*0070*/ 	.short	0x0380
        /*0072*/ 	.short	0x0018


	//----- nvinfo : EIATTR_SW_WAR
	.align		4
.L_69:
        /*0074*/ 	.byte	0x04, 0x36
        /*0076*/ 	.short	(.L_71 - .L_70)
.L_70:
        /*0078*/ 	.word	0x00000008
.L_71:


//--------------------- .nv.callgraph             --------------------------
	.section	.nv.callgraph,"",@"SHT_CUDA_CALLGRAPH"
	.align	4
	.sectionentsize	8
	.align		4
        /*0000*/ 	.word	0x00000000
	.align		4
        /*0004*/ 	.word	0xffffffff
	.align		4
        /*0008*/ 	.word	0x00000000
	.align		4
        /*000c*/ 	.word	0xfffffffe
	.align		4
        /*0010*/ 	.word	0x00000000
	.align		4
        /*0014*/ 	.word	0xfffffffd
	.align		4
        /*0018*/ 	.word	0x00000000
	.align		4
        /*001c*/ 	.word	0xfffffffc


//--------------------- .text._Z23findMaxGpu_warp_shufflePiiS_ --------------------------
	.section	.text._Z23findMaxGpu_warp_shufflePiiS_,"ax",@progbits
	.align	128
        .global         _Z23findMaxGpu_warp_shufflePiiS_
        .type           _Z23findMaxGpu_warp_shufflePiiS_,@function
        .size           _Z23findMaxGpu_warp_shufflePiiS_,(.L_x_16 - _Z23findMaxGpu_warp_shufflePiiS_)
        .other          _Z23findMaxGpu_warp_shufflePiiS_,@"STO_CUDA_ENTRY STV_DEFAULT"
_Z23findMaxGpu_warp_shufflePiiS_:
.text._Z23findMaxGpu_warp_shufflePiiS_:
[----:B------:R-:W-:Y:S01]  /*0000*/  LDC R1, c[0x0][0x37c] ;  /* 0x0000df00ff017b82 */ /* 0x000fe20000000800 */
[----:B------:R-:W0:Y:S07]  /*0010*/  S2R R0, SR_TID.X ;  /* 0x0000000000007919 */ /* 0x000e2e0000002100 */
[----:B------:R-:W0:Y:S01]  /*0020*/  S2UR UR4, SR_CTAID.X ;  /* 0x00000000000479c3 */ /* 0x000e220000002500 */
[----:B------:R-:W1:Y:S01]  /*0030*/  LDCU UR7, c[0x0][0x388] ;  /* 0x00007100ff0777ac */ /* 0x000e620008000800 */
[----:B------:R-:W-:Y:S01]  /*0040*/  BSSY.RECONVERGENT B0, `(.L_x_0) ;  /* 0x0000012000007945 */ /* 0x000fe20003800200 */
[----:B------:R-:W-:-:S05]  /*0050*/  IMAD.MOV.U32 R6, RZ, RZ, -0x80000000 ;  /* 0x80000000ff067424 */ /* 0x000fca00078e00ff */
[----:B------:R-:W0:Y:S02]  /*0060*/  LDC R3, c[0x0][0x360] ;  /* 0x0000d800ff037b82 */ /* 0x000e240000000800 */
[----:B0-----:R-:W-:Y:S01]  /*0070*/  IMAD R2, R3, UR4, R0 ;  /* 0x0000000403027c24 */ /* 0x001fe2000f8e0200 */
[----:B------:R-:W0:Y:S04]  /*0080*/  LDCU.64 UR4, c[0x0][0x358] ;  /* 0x00006b00ff0477ac */ /* 0x000e280008000a00 */
[----:B-1----:R-:W-:-:S13]  /*0090*/  ISETP.GE.AND P0, PT, R2, UR7, PT ;  /* 0x0000000702007c0c */ /* 0x002fda000bf06270 */
[----:B------:R-:W-:Y:S05]  /*00a0*/  @P0 BRA `(.L_x_1) ;  /* 0x00000000002c0947 */ /* 0x000fea0003800000 */
[----:B------:R-:W1:Y:S01]  /*00b0*/  LDC.64 R4, c[0x0][0x380] ;  /* 0x0000e000ff047b82 */ /* 0x000e620000000a00 */
[----:B------:R-:W2:Y:S01]  /*00c0*/  LDCU UR6, c[0x0][0x370] ;  /* 0x00006e00ff0677ac */ /* 0x000ea20008000800 */
[----:B------:R-:W-:Y:S02]  /*00d0*/  IMAD.MOV.U32 R7, RZ, RZ, R2 ;  /* 0x000000ffff077224 */ /* 0x000fe400078e0002 */
[----:B------:R-:W-:Y:S02]  /*00e0*/  IMAD.MOV.U32 R6, RZ, RZ, -0x80000000 ;  /* 0x80000000ff067424 */ /* 0x000fe400078e00ff */
[----:B--2---:R-:W-:-:S07]  /*00f0*/  IMAD R8, R3, UR6, RZ ;  /* 0x0000000603087c24 */ /* 0x004fce000f8e02ff */
.L_x_2:
[----:B-1----:R-:W-:-:S06]  /*0100*/  IMAD.WIDE R2, R7, 0x4, R4 ;  /* 0x0000000407027825 */ /* 0x002fcc00078e0204 */
[----:B0-----:R-:W2:Y:S01]  /*0110*/  LDG.E R3, desc[UR4][R2.64] ;  /* 0x0000000402037981 */ /* 0x001ea2000c1e1900 */
[----:B------:R-:W-:-:S05]  /*0120*/  IMAD.IADD R7, R8, 0x1, R7 ;  /* 0x0000000108077824 */ /* 0x000fca00078e0207 */
[----:B------:R-:W-:Y:S02]  /*0130*/  ISETP.GE.AND P0, PT, R7, UR7, PT ;  /* 0x0000000707007c0c */ /* 0x000fe4000bf06270 */
[----:B--2---:R-:W-:-:S11]  /*0140*/  VIMNMX R6, PT, PT, R3, R6, !PT ;  /* 0x0000000603067248 */ /* 0x004fd60007fe0100 */
[----:B------:R-:W-:Y:S05]  /*0150*/  @!P0 BRA `(.L_x_2) ;  /* 0xfffffffc00e88947 */ /* 0x000fea000383ffff */
.L_x_1:
[----:B0-----:R-:W-:Y:S05]  /*0160*/  BSYNC.RECONVERGENT B0 ;  /* 0x0000000000007941 */ /* 0x001fea0003800200 */
.L_x_0:
[----:B------:R-:W0:Y:S01]  /*0170*/  SHFL.DOWN PT, R3, R6, 0x10, 0x1f ;  /* 0x0a001f0006037f89 */ /* 0x000e2200000e0000 */
[----:B------:R-:W-:Y:S02]  /*0180*/  ISETP.GT.U32.AND P1, PT, R0, 0x1f, PT ;  /* 0x0000001f0000780c */ /* 0x000fe40003f24070 */
[----:B0-----:R-:W-:-:S05]  /*0190*/  VIMNMX R3, PT, PT, R3, R6, !PT ;  /* 0x0000000603037248 */ /* 0x001fca0007fe0100 */
[----:B------:R-:W0:Y:S02]  /*01a0*/  SHFL.DOWN PT, R2, R3, 0x8, 0x1f ;  /* 0x09001f0003027f89 */ /* 0x000e2400000e0000 */
[----:B0-----:R-:W-:Y:S02]  /*01b0*/  VIMNMX R4, PT, PT, R3, R2, !PT ;  /* 0x0000000203047248 */ /* 0x001fe40007fe0100 */
[----:B------:R-:W-:-:S03]  /*01c0*/  LOP3.LUT R2, R0, 0x1f, RZ, 0xc0, !PT ;  /* 0x0000001f00027812 */ /* 0x000fc600078ec0ff */
[----:B------:R-:W0:Y:S01]  /*01d0*/  SHFL.DOWN PT, R5, R4, 0x4, 0x1f ;  /* 0x08801f0004057f89 */ /* 0x000e2200000e0000 */
[----:B------:R-:W-:-:S13]  /*01e0*/  ISETP.NE.AND P0, PT, R2, RZ, PT ;  /* 0x000000ff0200720c */ /* 0x000fda0003f05270 */
[----:B------:R-:W1:Y:S01]  /*01f0*/  @!P0 S2R R9, SR_CgaCtaId ;  /* 0x0000000000098919 */ /* 0x000e620000008800 */
[----:B------:R-:W-:Y:S02]  /*0200*/  @!P0 MOV R6, 0x400 ;  /* 0x0000040000068802 */ /* 0x000fe40000000f00 */
[----:B------:R-:W-:-:S04]  /*0210*/  @!P0 SHF.R.U32.HI R3, RZ, 0x3, R0 ;  /* 0x00000003ff038819 */ /* 0x000fc80000011600 */
[----:B------:R-:W-:Y:S02]  /*0220*/  @!P0 LOP3.LUT R3, R3, 0x7c, RZ, 0xc0, !PT ;  /* 0x0000007c03038812 */ /* 0x000fe400078ec0ff */
[----:B0-----:R-:W-:-:S05]  /*0230*/  VIMNMX R5, PT, PT, R4, R5, !PT ;  /* 0x0000000504057248 */ /* 0x001fca0007fe0100 */
[----:B------:R-:W0:Y:S01]  /*0240*/  SHFL.DOWN PT, R8, R5, 0x2, 0x1f ;  /* 0x08401f0005087f89 */ /* 0x000e2200000e0000 */
[----:B-1----:R-:W-:-:S05]  /*0250*/  @!P0 LEA R6, R9, R6, 0x18 ;  /* 0x0000000609068211 */ /* 0x002fca00078ec0ff */
[----:B------:R-:W-:Y:S01]  /*0260*/  @!P0 IMAD.IADD R3, R3, 0x1, R6 ;  /* 0x0000000103038824 */ /* 0x000fe200078e0206 */
[----:B0-----:R-:W-:-:S05]  /*0270*/  VIMNMX R8, PT, PT, R5, R8, !PT ;  /* 0x0000000805087248 */ /* 0x001fca0007fe0100 */
[----:B------:R-:W0:Y:S02]  /*0280*/  SHFL.DOWN PT, R7, R8, 0x1, 0x1f ;  /* 0x08201f0008077f89 */ /* 0x000e2400000e0000 */
[----:B0-----:R-:W-:-:S05]  /*0290*/  VIMNMX R4, PT, PT, R8, R7, !PT ;  /* 0x0000000708047248 */ /* 0x001fca0007fe0100 */
[----:B------:R0:W-:Y:S01]  /*02a0*/  @!P0 STS [R3], R4 ;  /* 0x0000000403008388 */ /* 0x0001e20000000800 */
[----:B------:R-:W-:Y:S06]  /*02b0*/  BAR.SYNC.DEFER_BLOCKING 0x0 ;  /* 0x0000000000007b1d */ /* 0x000fec0000010000 */
[----:B------:R-:W-:Y:S05]  /*02c0*/  @P1 EXIT ;  /* 0x000000000000194d */ /* 0x000fea0003800000 */
[----:B------:R-:W-:-:S13]  /*02d0*/  ISETP.GT.U32.AND P0, PT, R2, 0x7, PT ;  /* 0x000000070200780c */ /* 0x000fda0003f04070 */
[----:B0-----:R-:W0:Y:S01]  /*02e0*/  @!P0 S2R R4, SR_CgaCtaId ;  /* 0x0000000000048919 */ /* 0x001e220000008800 */
[----:B------:R-:W-:-:S04]  /*02f0*/  @!P0 MOV R3, 0x400 ;  /* 0x0000040000038802 */ /* 0x000fc80000000f00 */
[----:B0-----:R-:W-:Y:S01]  /*0300*/  @!P0 LEA R5, R4, R3, 0x18 ;  /* 0x0000000304058211 */ /* 0x001fe200078ec0ff */
[----:B------:R-:W-:-:S04]  /*0310*/  IMAD.MOV.U32 R3, RZ, RZ, -0x80000000 ;  /* 0x80000000ff037424 */ /* 0x000fc800078e00ff */
[----:B------:R-:W-:-:S05]  /*0320*/  @!P0 IMAD R2, R2, 0x4, R5 ;  /* 0x0000000402028824 */ /* 0x000fca00078e0205 */
[----:B------:R-:W0:Y:S01]  /*0330*/  @!P0 LDS R3, [R2] ;  /* 0x0000000002038984 */ /* 0x000e220000000800 */
[----:B------:R-:W-:-:S03]  /*0340*/  ISETP.NE.AND P0, PT, R0, RZ, PT ;  /* 0x000000ff0000720c */ /* 0x000fc60003f05270 */
[----:B0-----:R-:W0:Y:S02]  /*0350*/  SHFL.DOWN PT, R4, R3, 0x10, 0x1f ;  /* 0x0a001f0003047f89 */ /* 0x001e2400000e0000 */
[----:B0-----:R-:W-:-:S05]  /*0360*/  VIMNMX R4, PT, PT, R4, R3, !PT ;  /* 0x0000000304047248 */ /* 0x001fca0007fe0100 */
[----:B------:R-:W0:Y:S02]  /*0370*/  SHFL.DOWN PT, R5, R4, 0x8, 0x1f ;  /* 0x09001f0004057f89 */ /* 0x000e2400000e0000 */
[----:B0-----:R-:W-:-:S05]  /*0380*/  VIMNMX R5, PT, PT, R4, R5, !PT ;  /* 0x0000000504057248 */ /* 0x001fca0007fe0100 */
[----:B------:R-:W0:Y:S02]  /*0390*/  SHFL.DOWN PT, R6, R5, 0x4, 0x1f ;  /* 0x08801f0005067f89 */ /* 0x000e2400000e0000 */
[----:B0-----:R-:W-:-:S05]  /*03a0*/  VIMNMX R6, PT, PT, R5, R6, !PT ;  /* 0x0000000605067248 */ /* 0x001fca0007fe0100 */
[----:B------:R-:W0:Y:S02]  /*03b0*/  SHFL.DOWN PT, R7, R6, 0x2, 0x1f ;  /* 0x08401f0006077f89 */ /* 0x000e2400000e0000 */
[----:B0-----:R-:W-:-:S05]  /*03c0*/  VIMNMX R7, PT, PT, R6, R7, !PT ;  /* 0x0000000706077248 */ /* 0x001fca0007fe0100 */
[----:B------:R0:W1:Y:S01]  /*03d0*/  SHFL.DOWN PT, R0, R7, 0x1, 0x1f ;  /* 0x08201f0007007f89 */ /* 0x00006200000e0000 */
[----:B------:R-:W-:Y:S05]  /*03e0*/  @P0 EXIT ;  /* 0x000000000000094d */ /* 0x000fea0003800000 */
[----:B------:R-:W2:Y:S01]  /*03f0*/  LDC.64 R2, c[0x0][0x390] ;  /* 0x0000e400ff027b82 */ /* 0x000ea20000000a00 */
[----:B01----:R-:W-:-:S05]  /*0400*/  VIMNMX R7, PT, PT, R7, R0, !PT ;  /* 0x0000000007077248 */ /* 0x003fca0007fe0100 */
[----:B--2---:R-:W-:Y:S01]  /*0410*/  REDG.E.MAX.S32.STRONG.GPU desc[UR4][R2.64], R7 ;  /* 0x000000070200798e */ /* 0x004fe2000d12e304 */
[----:B------:R-:W-:Y:S05]  /*0420*/  EXIT ;  /* 0x000000000000794d */ /* 0x000fea0003800000 */
.L_x_3:
[----:B------:R-:W-:-:S00]  /*0430*/  BRA `(.L_x_3) ;  /* 0xfffffffc00fc7947 */ /* 0x000fc0000383ffff */
[----:B------:R-:W-:-:S00]  /*0440*/  NOP ;  /* 0x0000000000007918 */ /* 0x000fc00000000000 */
        /* <DEDUP_REMOVED lines=11> */
.L_x_16:


//--------------------- .text._Z17findMaxGpu_sharedPiiS_ --------------------------
	.section	.text._Z17findMaxGpu_sharedPiiS_,"ax",@progbits
	.align	128
        .global         _Z17findMaxGpu_sharedPiiS_
        .type           _Z17findMaxGpu_sharedPiiS_,@function
        .size           _Z17findMaxGpu_sharedPiiS_,(.L_x_17 - _Z17findMaxGpu_sharedPiiS_)
        .other          _Z17findMaxGpu_sharedPiiS_,@"STO_CUDA_ENTRY STV_DEFAULT"
_Z17findMaxGpu_sharedPiiS_:
.text._Z17findMaxGpu_sharedPiiS_:
[----:B------:R-:W-:Y:S01]  /*0000*/  LDC R1, c[0x0][0x37c] ;  /* 0x0000df00ff017b82 */ /* 0x000fe20000000800 */
[----:B------:R-:W0:Y:S07]  /*0010*/  S2R R9, SR_TID.X ;  /* 0x0000000000097919 */ /* 0x000e2e0000002100 */
[----:B------:R-:W0:Y:S01]  /*0020*/  S2UR UR4, SR_CTAID.X ;  /* 0x00000000000479c3 */ /* 0x000e220000002500 */
[----:B------:R-:W1:Y:S01]  /*0030*/  LDCU UR5, c[0x0][0x388] ;  /* 0x00007100ff0577ac */ /* 0x000e620008000800 */
[----:B------:R-:W-:Y:S01]  /*0040*/  BSSY.RECONVERGENT B0, `(.L_x_4) ;  /* 0x0000011000007945 */ /* 0x000fe20003800200 */
[----:B------:R-:W-:Y:S01]  /*0050*/  IMAD.MOV.U32 R7, RZ, RZ, -0x80000000 ;  /* 0x80000000ff077424 */ /* 0x000fe200078e00ff */
[----:B------:R-:W2:Y:S04]  /*0060*/  LDCU.64 UR6, c[0x0][0x358] ;  /* 0x00006b00ff0677ac */ /* 0x000ea80008000a00 */
[----:B------:R-:W0:Y:S02]  /*0070*/  LDC R6, c[0x0][0x360] ;  /* 0x0000d800ff067b82 */ /* 0x000e240000000800 */
[----:B0-----:R-:W-:-:S05]  /*0080*/  IMAD R0, R6, UR4, R9 ;  /* 0x0000000406007c24 */ /* 0x001fca000f8e0209 */
[----:B-1----:R-:W-:-:S13]  /*0090*/  ISETP.GE.AND P0, PT, R0, UR5, PT ;  /* 0x0000000500007c0c */ /* 0x002fda000bf06270 */
[----:B--2---:R-:W-:Y:S05]  /*00a0*/  @P0 BRA `(.L_x_5) ;  /* 0x0000000000280947 */ /* 0x004fea0003800000 */
[----:B------:R-:W0:Y:S01]  /*00b0*/  LDC.64 R4, c[0x0][0x380] ;  /* 0x0000e000ff047b82 */ /* 0x000e220000000a00 */
[----:B------:R-:W1:Y:S01]  /*00c0*/  LDCU UR4, c[0x0][0x370] ;  /* 0x00006e00ff0477ac */ /* 0x000e620008000800 */
[----:B------:R-:W-:Y:S02]  /*00d0*/  IMAD.MOV.U32 R7, RZ, RZ, -0x80000000 ;  /* 0x80000000ff077424 */ /* 0x000fe400078e00ff */
[----:B-1----:R-:W-:-:S07]  /*00e0*/  IMAD R11, R6, UR4, RZ ;  /* 0x00000004060b7c24 */ /* 0x002fce000f8e02ff */
.L_x_6:
[----:B0-----:R-:W-:-:S06]  /*00f0*/  IMAD.WIDE R2, R0, 0x4, R4 ;  /* 0x0000000400027825 */ /* 0x001fcc00078e0204 */
[----:B------:R-:W2:Y:S01]  /*0100*/  LDG.E R2, desc[UR6][R2.64] ;  /* 0x0000000602027981 */ /* 0x000ea2000c1e1900 */
[----:B------:R-:W-:-:S05]  /*0110*/  IMAD.IADD R0, R11, 0x1, R0 ;  /* 0x000000010b007824 */ /* 0x000fca00078e0200 */
[----:B------:R-:W-:Y:S02]  /*0120*/  ISETP.GE.AND P0, PT, R0, UR5, PT ;  /* 0x0000000500007c0c */ /* 0x000fe4000bf06270 */
[----:B--2---:R-:W-:-:S11]  /*0130*/  VIMNMX R7, PT, PT, R2, R7, !PT ;  /* 0x0000000702077248 */ /* 0x004fd60007fe0100 */
[----:B------:R-:W-:Y:S05]  /*0140*/  @!P0 BRA `(.L_x_6) ;  /* 0xfffffffc00e88947 */ /* 0x000fea000383ffff */
.L_x_5:
[----:B------:R-:W-:Y:S05]  /*0150*/  BSYNC.RECONVERGENT B0 ;  /* 0x0000000000007941 */ /* 0x000fea0003800200 */
.L_x_4:
[----:B------:R-:W0:Y:S01]  /*0160*/  S2UR UR5, SR_CgaCtaId ;  /* 0x00000000000579c3 */ /* 0x000e220000008800 */
[----:B------:R-:W-:Y:S01]  /*0170*/  UMOV UR4, 0x400 ;  /* 0x0000040000047882 */ /* 0x000fe20000000000 */
[----:B------:R-:W-:Y:S01]  /*0180*/  ISETP.GE.U32.AND P0, PT, R6, 0x2, PT ;  /* 0x000000020600780c */ /* 0x000fe20003f06070 */
[----:B0-----:R-:W-:-:S06]  /*0190*/  ULEA UR4, UR5, UR4, 0x18 ;  /* 0x0000000405047291 */ /* 0x001fcc000f8ec0ff */
[----:B------:R-:W-:-:S05]  /*01a0*/  LEA R0, R9, UR4, 0x2 ;  /* 0x0000000409007c11 */ /* 0x000fca000f8e10ff */
[----:B------:R0:W-:Y:S01]  /*01b0*/  STS [R0], R7 ;  /* 0x0000000700007388 */ /* 0x0001e20000000800 */
[----:B------:R-:W-:Y:S06]  /*01c0*/  BAR.SYNC.DEFER_BLOCKING 0x0 ;  /* 0x0000000000007b1d */ /* 0x000fec0000010000 */
[----:B------:R-:W-:Y:S05]  /*01d0*/  @!P0 BRA `(.L_x_7) ;  /* 0x0000000000388947 */ /* 0x000fea0003800000 */
.L_x_10:
[--C-:B------:R-:W-:Y:S01]  /*01e0*/  IMAD.MOV.U32 R4, RZ, RZ, R6.reuse ;  /* 0x000000ffff047224 */ /* 0x100fe200078e0006 */
[----:B------:R-:W-:Y:S01]  /*01f0*/  SHF.R.U32.HI R6, RZ, 0x1, R6 ;  /* 0x00000001ff067819 */ /* 0x000fe20000011606 */
[----:B------:R-:W-:Y:S03]  /*0200*/  BSSY.RECONVERGENT B0, `(.L_x_8) ;  /* 0x0000008000007945 */ /* 0x000fe60003800200 */
[----:B------:R-:W-:-:S13]  /*0210*/  ISETP.GE.U32.AND P0, PT, R9, R6, PT ;  /* 0x000000060900720c */ /* 0x000fda0003f06070 */
[----:B-1----:R-:W-:Y:S05]  /*0220*/  @P0 BRA `(.L_x_9) ;  /* 0x0000000000140947 */ /* 0x002fea0003800000 */
[----:B------:R-:W-:Y:S01]  /*0230*/  IMAD R2, R6, 0x4, R0 ;  /* 0x0000000406027824 */ /* 0x000fe200078e0200 */
[----:B------:R-:W-:Y:S05]  /*0240*/  LDS R3, [R0] ;  /* 0x0000000000037984 */ /* 0x000fea0000000800 */
[----:B------:R-:W1:Y:S02]  /*0250*/  LDS R2, [R2] ;  /* 0x0000000002027984 */ /* 0x000e640000000800 */
[----:B-1----:R-:W-:-:S13]  /*0260*/  ISETP.GT.AND P0, PT, R2, R3, PT ;  /* 0x000000030200720c */ /* 0x002fda0003f04270 */
[----:B------:R1:W-:Y:S02]  /*0270*/  @P0 STS [R0], R2 ;  /* 0x0000000200000388 */ /* 0x0003e40000000800 */
.L_x_9:
[----:B------:R-:W-:Y:S05]  /*0280*/  BSYNC.RECONVERGENT B0 ;  /* 0x0000000000007941 */ /* 0x000fea0003800200 */
.L_x_8:
[----:B------:R-:W-:Y:S01]  /*0290*/  BAR.SYNC.DEFER_BLOCKING 0x0 ;  /* 0x0000000000007b1d */ /* 0x000fe20000010000 */
[----:B------:R-:W-:-:S13]  /*02a0*/  ISETP.GT.U32.AND P0, PT, R4, 0x3, PT ;  /* 0x000000030400780c */ /* 0x000fda0003f04070 */
[----:B------:R-:W-:Y:S05]  /*02b0*/  @P0 BRA `(.L_x_10) ;  /* 0xfffffffc00c80947 */ /* 0x000fea000383ffff */
.L_x_7:
[----:B------:R-:W-:-:S13]  /*02c0*/  ISETP.NE.AND P0, PT, R9, RZ, PT ;  /* 0x000000ff0900720c */ /* 0x000fda0003f05270 */
[----:B------:R-:W-:Y:S05]  /*02d0*/  @P0 EXIT ;  /* 0x000000000000094d */ /* 0x000fea0003800000 */
[----:B------:R-:W2:Y:S01]  /*02e0*/  S2UR UR5, SR_CgaCtaId ;  /* 0x00000000000579c3 */ /* 0x000ea20000008800 */
[----:B------:R-:W-:-:S07]  /*02f0*/  UMOV UR4, 0x400 ;  /* 0x0000040000047882 */ /* 0x000fce0000000000 */
[----:B-1----:R-:W1:Y:S01]  /*0300*/  LDC.64 R2, c[0x0][0x390] ;  /* 0x0000e400ff027b82 */ /* 0x002e620000000a00 */
[----:B--2---:R-:W-:-:S09]  /*0310*/  ULEA UR4, UR5, UR4, 0x18 ;  /* 0x0000000405047291 */ /* 0x004fd2000f8ec0ff */
[----:B------:R-:W1:Y:S04]  /*0320*/  LDS R5, [UR4] ;  /* 0x00000004ff057984 */ /* 0x000e680008000800 */
[----:B-1----:R-:W-:Y:S01]  /*0330*/  REDG.E.MAX.S32.STRONG.GPU desc[UR6][R2.64], R5 ;  /* 0x000000050200798e */ /* 0x002fe2000d12e306 */
[----:B------:R-:W-:Y:S05]  /*0340*/  EXIT ;  /* 0x000000000000794d */ /* 0x000fea0003800000 */
.L_x_11:
        /* <DEDUP_REMOVED lines=11> */
.L_x_17:


//--------------------- .text._Z17findMaxGpu_nativePiiS_ --------------------------
	.section	.text._Z17findMaxGpu_nativePiiS_,"ax",@progbits
	.align	128
        .global         _Z17findMaxGpu_nativePiiS_
        .type           _Z17findMaxGpu_nativePiiS_,@function
        .size           _Z17findMaxGpu_nativePiiS_,(.L_x_18 - _Z17findMaxGpu_nativePiiS_)
        .other          _Z17findMaxGpu_nativePiiS_,@"STO_CUDA_ENTRY STV_DEFAULT"
_Z17findMaxGpu_nativePiiS_:
.text._Z17findMaxGpu_nativePiiS_:
[----:B------:R-:W-:Y:S01]  /*0000*/  LDC R1, c[0x0][0x37c] ;  /* 0x0000df00ff017b82 */ /* 0x000fe20000000800 */
[----:B------:R-:W0:Y:S07]  /*0010*/  S2R R0, SR_TID.X ;  /* 0x0000000000007919 */ /* 0x000e2e0000002100 */
[----:B------:R-:W0:Y:S01]  /*0020*/  S2UR UR4, SR_CTAID.X ;  /* 0x00000000000479c3 */ /* 0x000e220000002500 */
[----:B------:R-:W1:Y:S01]  /*0030*/  LDCU UR5, c[0x0][0x388] ;  /* 0x00007100ff0577ac */ /* 0x000e620008000800 */
[----:B------:R-:W-:Y:S01]  /*0040*/  BSSY.RECONVERGENT B0, `(.L_x_12) ;  /* 0x0000013000007945 */ /* 0x000fe20003800200 */
[----:B------:R-:W2:Y:S01]  /*0050*/  S2R R10, SR_LANEID ;  /* 0x00000000000a7919 */ /* 0x000ea20000000000 */
[----:B------:R-:W-:Y:S01]  /*0060*/  IMAD.MOV.U32 R8, RZ, RZ, -0x80000000 ;  /* 0x80000000ff087424 */ /* 0x000fe200078e00ff */
[----:B------:R-:W3:Y:S03]  /*0070*/  LDCU.64 UR6, c[0x0][0x358] ;  /* 0x00006b00ff0677ac */ /* 0x000ee60008000a00 */
[----:B------:R-:W0:Y:S08]  /*0080*/  LDC R9, c[0x0][0x360] ;  /* 0x0000d800ff097b82 */ /* 0x000e300000000800 */
[----:B------:R-:W4:Y:S01]  /*0090*/  LDC.64 R4, c[0x0][0x390] ;  /* 0x0000e400ff047b82 */ /* 0x000f220000000a00 */
[----:B0-----:R-:W-:-:S05]  /*00a0*/  IMAD R0, R9, UR4, R0 ;  /* 0x0000000409007c24 */ /* 0x001fca000f8e0200 */
[----:B-1----:R-:W-:-:S13]  /*00b0*/  ISETP.GE.AND P0, PT, R0, UR5, PT ;  /* 0x0000000500007c0c */ /* 0x002fda000bf06270 */
[----:B--234-:R-:W-:Y:S05]  /*00c0*/  @P0 BRA `(.L_x_13) ;  /* 0x0000000000280947 */ /* 0x01cfea0003800000 */
[----:B------:R-:W0:Y:S01]  /*00d0*/  LDC.64 R6, c[0x0][0x380] ;  /* 0x0000e000ff067b82 */ /* 0x000e220000000a00 */
[----:B------:R-:W1:Y:S01]  /*00e0*/  LDCU UR4, c[0x0][0x370] ;  /* 0x00006e00ff0477ac */ /* 0x000e620008000800 */
[----:B------:R-:W-:Y:S02]  /*00f0*/  IMAD.MOV.U32 R8, RZ, RZ, -0x80000000 ;  /* 0x80000000ff087424 */ /* 0x000fe400078e00ff */
[----:B-1----:R-:W-:-:S07]  /*0100*/  IMAD R9, R9, UR4, RZ ;  /* 0x0000000409097c24 */ /* 0x002fce000f8e02ff */
.L_x_14:
[----:B0-----:R-:W-:-:S06]  /*0110*/  IMAD.WIDE R2, R0, 0x4, R6 ;  /* 0x0000000400027825 */ /* 0x001fcc00078e0206 */
[----:B------:R-:W2:Y:S01]  /*0120*/  LDG.E R3, desc[UR6][R2.64] ;  /* 0x0000000602037981 */ /* 0x000ea2000c1e1900 */
[----:B------:R-:W-:-:S04]  /*0130*/  IADD3 R0, PT, PT, R9, R0, RZ ;  /* 0x0000000009007210 */ /* 0x000fc80007ffe0ff */
[----:B------:R-:W-:Y:S02]  /*0140*/  ISETP.GE.AND P0, PT, R0, UR5, PT ;  /* 0x0000000500007c0c */ /* 0x000fe4000bf06270 */
[----:B--2---:R-:W-:-:S11]  /*0150*/  VIMNMX R8, PT, PT, R3, R8, !PT ;  /* 0x0000000803087248 */ /* 0x004fd60007fe0100 */
[----:B------:R-:W-:Y:S05]  /*0160*/  @!P0 BRA `(.L_x_14) ;  /* 0xfffffffc00e88947 */ /* 0x000fea000383ffff */
.L_x_13:
[----:B------:R-:W-:Y:S05]  /*0170*/  BSYNC.RECONVERGENT B0 ;  /* 0x0000000000007941 */ /* 0x000fea0003800200 */
.L_x_12:
[----:B------:R-:W-:Y:S01]  /*0180*/  VOTEU.ANY UR4, UPT, PT ;  /* 0x0000000000047886 */ /* 0x000fe200038e0100 */
[----:B------:R-:W-:Y:S01]  /*0190*/  CREDUX.MAX.S32 UR8, R8 ;  /* 0x00000000080872cc */ /* 0x000fe20000000200 */
[----:B------:R-:W-:-:S06]  /*01a0*/  UFLO.U32 UR4, UR4 ;  /* 0x00000004000472bd */ /* 0x000fcc00080e0000 */
[----:B------:R-:W-:-:S06]  /*01b0*/  ISETP.EQ.U32.AND P0, PT, R10, UR4, PT ;  /* 0x000000040a007c0c */ /* 0x000fcc000bf02070 */
[----:B------:R-:W-:-:S07]  /*01c0*/  IMAD.U32 R3, RZ, RZ, UR8 ;  /* 0x00000008ff037e24 */ /* 0x000fce000f8e00ff */
[----:B------:R-:W-:Y:S01]  /*01d0*/  @P0 REDG.E.MAX.S32.STRONG.GPU desc[UR6][R4.64], R3 ;  /* 0x000000030400098e */ /* 0x000fe2000d12e306 */
[----:B------:R-:W-:Y:S05]  /*01e0*/  EXIT ;  /* 0x000000000000794d */ /* 0x000fea0003800000 */
.L_x_15:
        /* <DEDUP_REMOVED lines=9> */
.L_x_18:


//--------------------- .nv.shared._Z23findMaxGpu_warp_shufflePiiS_ --------------------------
	.section	.nv.shared._Z23findMaxGpu_warp_shufflePiiS_,"aw",@nobits
	.sectionflags	@""
	.align	16
.nv.shared._Z23findMaxGpu_warp_shufflePiiS_:
	.zero		1056


//--------------------- .nv.shared.reserved.0     --------------------------
	.section	.nv.shared.reserved.0,"aw",@nobits
	.weak		__nv_reservedSMEM_offset_0_alias
	.size		__nv_reservedSMEM_offset_0_alias, 0, 64
	.other		__nv_reservedSMEM_offset_0_alias,@"STO_CUDA_RESERVED_SHARED STV_DEFAULT"
__nv_reservedSMEM_offset_0_alias:
	.zero		0
	.zero		64


//--------------------- .nv.shared._Z17findMaxGpu_sharedPiiS_ --------------------------
	.section	.nv.shared._Z17findMaxGpu_sharedPiiS_,"aw",@nobits
	.sectionflags	@""
	.align	16
	.zero		1024


//--------------------- .nv.shared._Z17findMaxGpu_nativePiiS_ --------------------------
	.section	.nv.shared._Z17findMaxGpu_nativePiiS_,"aw",@nobits
	.sectionflags	@""
	.align	16
	.zero		1024


//--------------------- .nv.constant0._Z23findMaxGpu_warp_shufflePiiS_ --------------------------
	.section	.nv.constant0._Z23findMaxGpu_warp_shufflePiiS_,"a",@progbits
	.sectionflags	@""
	.align	4
.nv.constant0._Z23findMaxGpu_warp_shufflePiiS_:
	.zero		920


//--------------------- .nv.constant0._Z17findMaxGpu_sharedPiiS_ --------------------------
	.section	.nv.constant0._Z17findMaxGpu_sharedPiiS_,"a",@progbits
	.sectionflags	@""
	.align	4
.nv.constant0._Z17findMaxGpu_sharedPiiS_:
	.zero		920


//--------------------- .nv.constant0._Z17findMaxGpu_nativePiiS_ --------------------------
	.section	.nv.constant0._Z17findMaxGpu_nativePiiS_,"a",@progbits
	.sectionflags	@""
	.align	4
.nv.constant0._Z17findMaxGpu_nativePiiS_:
	.zero		920


//--------------------- SYMBOLS --------------------------

	.type		.nv.reservedSmem.offset0,@object
	.size		.nv.reservedSmem.offset0,0x4
	.type		.nv.reservedSmem.cap,@object
	.size		.nv.reservedSmem.cap,0x4
